//
// Generated by NVIDIA NVVM Compiler
//
// Compiler Build ID: CL-36424714
// Cuda compilation tools, release 13.0, V13.0.88
// Based on NVVM 20.0.0
//

.version 9.0
.target sm_100
.address_size 64

	// .globl	_Z13myfirstkernelv

.visible .entry _Z13myfirstkernelv()
{


	ret;

}


// ===== COMPILED SASS (sm_100) =====

	.target	sm_100

	.elftype	@"ET_EXEC"


//--------------------- .note.nv.tkinfo           --------------------------
	.section	.note.nv.tkinfo,"",@"SHT_NOTE"
	.sectionflags	@"SHF_NOTE_NV_TKINFO"
	.tkinfo
        /*0018*/ 	.word	0x00000002
        /*0030*/ 	.string	""
        /*0030*/ 	.string	"ptxas"
        /*0030*/ 	.string	"Cuda compilation tools, release 13.0, V13.0.88"
        /*0030*/ 	.string	"Build cuda_13.0.r13.0/compiler.36424714_0"
        /*0030*/ 	.string	"-arch sm_100 -m 64 "



//--------------------- .note.nv.cuinfo           --------------------------
	.section	.note.nv.cuinfo,"",@"SHT_NOTE"
	.sectionflags	@"SHF_NOTE_NV_CUINFO"
        /*0018*/ 	.short	0x0002
        /*001a*/ 	.short	0x0064
        /*001c*/ 	.short	0x0082
	.zero		2


//--------------------- .nv.info                  --------------------------
	.section	.nv.info,"",@"SHT_CUDA_INFO"
	.align	4


	//----- nvinfo : EIATTR_REGCOUNT
	.align		4
        /*0000*/ 	.byte	0x04, 0x2f
        /*0002*/ 	.short	(.L_1 - .L_0)
	.align		4
.L_0:
        /*0004*/ 	.word	index@(_Z13myfirstkernelv)
        /*0008*/ 	.word	0x00000004


	//----- nvinfo : EIATTR_FRAME_SIZE
	.align		4
.L_1:
        /*000c*/ 	.byte	0x04, 0x11
        /*000e*/ 	.short	(.L_3 - .L_2)
	.align		4
.L_2:
        /*0010*/ 	.word	index@(_Z13myfirstkernelv)
        /*0014*/ 	.word	0x00000000


	//----- nvinfo : EIATTR_MIN_STACK_SIZE
	.align		4
.L_3:
        /*0018*/ 	.byte	0x04, 0x12
        /*001a*/ 	.short	(.L_5 - .L_4)
	.align		4
.L_4:
        /*001c*/ 	.word	index@(_Z13myfirstkernelv)
        /*0020*/ 	.word	0x00000000
.L_5:


//--------------------- .nv.compat                --------------------------
	.section	.nv.compat,"",@"SHT_CUDA_COMPAT_INFO"
	.align	4
        /*0000*/ 	.byte	0x02, 0x09, 0x00, 0x00, 0x02, 0x02, 0x01, 0x00, 0x02, 0x05, 0x05, 0x00, 0x03, 0x07, 0x01, 0x01
        /*0010*/ 	.byte	0x02, 0x03, 0x00, 0x00, 0x02, 0x06, 0x01, 0x00, 0x04, 0x0b, 0x08, 0x00, 0x09, 0x00, 0x00, 0x00
        /*0020*/ 	.byte	0x00, 0x00, 0x00, 0x00


//--------------------- .nv.info._Z13myfirstkernelv --------------------------
	.section	.nv.info._Z13myfirstkernelv,"",@"SHT_CUDA_INFO"
	.sectionflags	@""
	.align	4


	//----- nvinfo : EIATTR_CUDA_API_VERSION
	.align		4
        /*0000*/ 	.byte	0x04, 0x37
        /*0002*/ 	.short	(.L_7 - .L_6)
.L_6:
        /*0004*/ 	.word	0x00000082


	//----- nvinfo : EIATTR_SPARSE_MMA_MASK
	.align		4
.L_7:
        /*0008*/ 	.byte	0x03, 0x50
        /*000a*/ 	.short	0x0000


	//----- nvinfo : EIATTR_MAXREG_COUNT
	.align		4
        /*000c*/ 	.byte	0x03, 0x1b
        /*000e*/ 	.short	0x00ff


	//----- nvinfo : EIATTR_MERCURY_ISA_VERSION
	.align		4
        /*0010*/ 	.byte	0x03, 0x5f
        /*0012*/ 	.short	0x0101


	//----- nvinfo : EIATTR_VRC_CTA_INIT_COUNT
	.align		4
        /*0014*/ 	.byte	0x02, 0x4a
	.zero		1
	.zero		1


	//----- nvinfo : EIATTR_EXIT_INSTR_OFFSETS
	.align		4
        /*0018*/ 	.byte	0x04, 0x1c
        /*001a*/ 	.short	(.L_9 - .L_8)


	//   ....[0]....
.L_8:
        /*001c*/ 	.word	0x00000010


	//----- nvinfo : EIATTR_SW_WAR
	.align		4
.L_9:
        /*0020*/ 	.byte	0x04, 0x36
        /*0022*/ 	.short	(.L_11 - .L_10)
.L_10:
        /*0024*/ 	.word	0x00000008
.L_11:


//--------------------- .nv.callgraph             --------------------------
	.section	.nv.callgraph,"",@"SHT_CUDA_CALLGRAPH"
	.align	4
	.sectionentsize	8
	.align		4
        /*0000*/ 	.word	0x00000000
	.align		4
        /*0004*/ 	.word	0xffffffff
	.align		4
        /*0008*/ 	.word	0x00000000
	.align		4
        /*000c*/ 	.word	0xfffffffe
	.align		4
        /*0010*/ 	.word	0x00000000
	.align		4
        /*0014*/ 	.word	0xfffffffd
	.align		4
        /*0018*/ 	.word	0x00000000
	.align		4
        /*001c*/ 	.word	0xfffffffc


//--------------------- .text._Z13myfirstkernelv  --------------------------
	.section	.text._Z13myfirstkernelv,"ax",@progbits
	.align	128
        .global         _Z13myfirstkernelv
        .type           _Z13myfirstkernelv,@function
        .size           _Z13myfirstkernelv,(.L_x_1 - _Z13myfirstkernelv)
        .other          _Z13myfirstkernelv,@"STO_CUDA_ENTRY STV_DEFAULT"
_Z13myfirstkernelv:
.text._Z13myfirstkernelv:
[----:B------:R-:W-:Y:S01]  /*0000*/  LDC R1, c[0x0][0x37c] ;  /* 0x0000df00ff017b82 */ /* 0x000fe20000000800 */
[----:B------:R-:W-:Y:S05]  /*0010*/  EXIT ;  /* 0x000000000000794d */ /* 0x000fea0003800000 */
.L_x_0:
[----:B------:R-:W-:-:S00]  /*0020*/  BRA `(.L_x_0) ;  /* 0xfffffffc00fc7947 */ /* 0x000fc0000383ffff */
[----:B------:R-:W-:-:S00]  /*0030*/  NOP ;  /* 0x0000000000007918 */ /* 0x000fc00000000000 */
        /* <DEDUP_REMOVED lines=12> */
.L_x_1:


//--------------------- .nv.shared.reserved.0     --------------------------
	.section	.nv.shared.reserved.0,"aw",@nobits
	.weak		__nv_reservedSMEM_offset_0_alias
	.size		__nv_reservedSMEM_offset_0_alias, 0, 64
	.other		__nv_reservedSMEM_offset_0_alias,@"STO_CUDA_RESERVED_SHARED STV_DEFAULT"
__nv_reservedSMEM_offset_0_alias:
	.zero		0
	.zero		64


//--------------------- .nv.constant0._Z13myfirstkernelv --------------------------
	.section	.nv.constant0._Z13myfirstkernelv,"a",@progbits
	.sectionflags	@""
	.align	4
.nv.constant0._Z13myfirstkernelv:
	.zero		896


//--------------------- SYMBOLS --------------------------

	.type		.nv.reservedSmem.offset0,@object
	.size		.nv.reservedSmem.offset0,0x4
